//
// Generated by NVIDIA NVVM Compiler
//
// Compiler Build ID: CL-36424714
// Cuda compilation tools, release 13.0, V13.0.88
// Based on NVVM 20.0.0
//

.version 9.0
.target sm_100
.address_size 64

	// .globl	_Z30reduce_kernel_v2_bank_conflictPfS_
// _ZZ30reduce_kernel_v2_bank_conflictPfS_E5sdata has been demoted

.visible .entry _Z30reduce_kernel_v2_bank_conflictPfS_(
	.param .u64 .ptr .align 1 _Z30reduce_kernel_v2_bank_conflictPfS__param_0,
	.param .u64 .ptr .align 1 _Z30reduce_kernel_v2_bank_conflictPfS__param_1
)
{
	.reg .pred 	%p<5>;
	.reg .b32 	%r<13>;
	.reg .b32 	%f<6>;
	.reg .b64 	%rd<9>;
	// demoted variable
	.shared .align 4 .b8 _ZZ30reduce_kernel_v2_bank_conflictPfS_E5sdata[1024];
	ld.param.u64 	%rd2, [_Z30reduce_kernel_v2_bank_conflictPfS__param_0];
	ld.param.u64 	%rd1, [_Z30reduce_kernel_v2_bank_conflictPfS__param_1];
	cvta.to.global.u64 	%rd3, %rd2;
	mov.u32 	%r1, %tid.x;
	mov.u32 	%r2, %ctaid.x;
	mov.u32 	%r12, %ntid.x;
	mad.lo.s32 	%r7, %r2, %r12, %r1;
	mul.wide.u32 	%rd4, %r7, 4;
	add.s64 	%rd5, %rd3, %rd4;
	ld.global.f32 	%f1, [%rd5];
	shl.b32 	%r8, %r1, 2;
	mov.u32 	%r9, _ZZ30reduce_kernel_v2_bank_conflictPfS_E5sdata;
	add.s32 	%r4, %r9, %r8;
	st.shared.f32 	[%r4], %f1;
	bar.sync 	0;
	setp.lt.u32 	%p1, %r12, 2;
	@%p1 bra 	$L__BB0_4;
$L__BB0_1:
	shr.u32 	%r6, %r12, 1;
	setp.ge.u32 	%p2, %r1, %r6;
	@%p2 bra 	$L__BB0_3;
	shl.b32 	%r10, %r6, 2;
	add.s32 	%r11, %r4, %r10;
	ld.shared.f32 	%f2, [%r11];
	ld.shared.f32 	%f3, [%r4];
	add.f32 	%f4, %f2, %f3;
	st.shared.f32 	[%r4], %f4;
$L__BB0_3:
	bar.sync 	0;
	setp.gt.u32 	%p3, %r12, 3;
	mov.u32 	%r12, %r6;
	@%p3 bra 	$L__BB0_1;
$L__BB0_4:
	setp.ne.s32 	%p4, %r1, 0;
	@%p4 bra 	$L__BB0_6;
	ld.shared.f32 	%f5, [_ZZ30reduce_kernel_v2_bank_conflictPfS_E5sdata];
	cvta.to.global.u64 	%rd6, %rd1;
	mul.wide.u32 	%rd7, %r2, 4;
	add.s64 	%rd8, %rd6, %rd7;
	st.global.f32 	[%rd8], %f5;
$L__BB0_6:
	ret;

}


// ===== COMPILED SASS (sm_100) =====

	.target	sm_100

	.elftype	@"ET_EXEC"


//--------------------- .note.nv.tkinfo           --------------------------
	.section	.note.nv.tkinfo,"",@"SHT_NOTE"
	.sectionflags	@"SHF_NOTE_NV_TKINFO"
	.tkinfo
        /*0018*/ 	.word	0x00000002
        /*0030*/ 	.string	""
        /*0030*/ 	.string	"ptxas"
        /*0030*/ 	.string	"Cuda compilation tools, release 13.0, V13.0.88"
        /*0030*/ 	.string	"Build cuda_13.0.r13.0/compiler.36424714_0"
        /*0030*/ 	.string	"-arch sm_100 -m 64 "



//--------------------- .note.nv.cuinfo           --------------------------
	.section	.note.nv.cuinfo,"",@"SHT_NOTE"
	.sectionflags	@"SHF_NOTE_NV_CUINFO"
        /*0018*/ 	.short	0x0002
        /*001a*/ 	.short	0x0064
        /*001c*/ 	.short	0x0082
	.zero		2


//--------------------- .nv.info                  --------------------------
	.section	.nv.info,"",@"SHT_CUDA_INFO"
	.align	4


	//----- nvinfo : EIATTR_REGCOUNT
	.align		4
        /*0000*/ 	.byte	0x04, 0x2f
        /*0002*/ 	.short	(.L_1 - .L_0)
	.align		4
.L_0:
        /*0004*/ 	.word	index@(_Z30reduce_kernel_v2_bank_conflictPfS_)
        /*0008*/ 	.word	0x0000000b


	//----- nvinfo : EIATTR_FRAME_SIZE
	.align		4
.L_1:
        /*000c*/ 	.byte	0x04, 0x11
        /*000e*/ 	.short	(.L_3 - .L_2)
	.align		4
.L_2:
        /*0010*/ 	.word	index@(_Z30reduce_kernel_v2_bank_conflictPfS_)
        /*0014*/ 	.word	0x00000000


	//----- nvinfo : EIATTR_MIN_STACK_SIZE
	.align		4
.L_3:
        /*0018*/ 	.byte	0x04, 0x12
        /*001a*/ 	.short	(.L_5 - .L_4)
	.align		4
.L_4:
        /*001c*/ 	.word	index@(_Z30reduce_kernel_v2_bank_conflictPfS_)
        /*0020*/ 	.word	0x00000000
.L_5:


//--------------------- .nv.compat                --------------------------
	.section	.nv.compat,"",@"SHT_CUDA_COMPAT_INFO"
	.align	4
        /*0000*/ 	.byte	0x02, 0x09, 0x00, 0x00, 0x02, 0x02, 0x01, 0x00, 0x02, 0x05, 0x05, 0x00, 0x03, 0x07, 0x01, 0x01
        /*0010*/ 	.byte	0x02, 0x03, 0x00, 0x00, 0x02, 0x06, 0x01, 0x00, 0x04, 0x0b, 0x08, 0x00, 0x09, 0x00, 0x00, 0x00
        /*0020*/ 	.byte	0x00, 0x00, 0x00, 0x00


//--------------------- .nv.info._Z30reduce_kernel_v2_bank_conflictPfS_ --------------------------
	.section	.nv.info._Z30reduce_kernel_v2_bank_conflictPfS_,"",@"SHT_CUDA_INFO"
	.sectionflags	@""
	.align	4


	//----- nvinfo : EIATTR_CUDA_API_VERSION
	.align		4
        /*0000*/ 	.byte	0x04, 0x37
        /*0002*/ 	.short	(.L_7 - .L_6)
.L_6:
        /*0004*/ 	.word	0x00000082


	//----- nvinfo : EIATTR_KPARAM_INFO
	.align		4
.L_7:
        /*0008*/ 	.byte	0x04, 0x17
        /*000a*/ 	.short	(.L_9 - .L_8)
.L_8:
        /*000c*/ 	.word	0x00000000
        /*0010*/ 	.short	0x0001
        /*0012*/ 	.short	0x0008
        /*0014*/ 	.byte	0x00, 0xf5, 0x21, 0x00


	//----- nvinfo : EIATTR_KPARAM_INFO
	.align		4
.L_9:
        /*0018*/ 	.byte	0x04, 0x17
        /*001a*/ 	.short	(.L_11 - .L_10)
.L_10:
        /*001c*/ 	.word	0x00000000
        /*0020*/ 	.short	0x0000
        /*0022*/ 	.short	0x0000
        /*0024*/ 	.byte	0x00, 0xf5, 0x21, 0x00


	//----- nvinfo : EIATTR_SPARSE_MMA_MASK
	.align		4
.L_11:
        /*0028*/ 	.byte	0x03, 0x50
        /*002a*/ 	.short	0x0000


	//----- nvinfo : EIATTR_MAXREG_COUNT
	.align		4
        /*002c*/ 	.byte	0x03, 0x1b
        /*002e*/ 	.short	0x00ff


	//----- nvinfo : EIATTR_NUM_BARRIERS
	.align		4
        /*0030*/ 	.byte	0x02, 0x4c
        /*0032*/ 	.byte	0x01
	.zero		1


	//----- nvinfo : EIATTR_MERCURY_ISA_VERSION
	.align		4
        /*0034*/ 	.byte	0x03, 0x5f
        /*0036*/ 	.short	0x0101


	//----- nvinfo : EIATTR_VRC_CTA_INIT_COUNT
	.align		4
        /*0038*/ 	.byte	0x02, 0x4a
	.zero		1
	.zero		1


	//----- nvinfo : EIATTR_EXIT_INSTR_OFFSETS
	.align		4
        /*003c*/ 	.byte	0x04, 0x1c
        /*003e*/ 	.short	(.L_13 - .L_12)


	//   ....[0]....
.L_12:
        /*0040*/ 	.word	0x000001e0


	//   ....[1]....
        /*0044*/ 	.word	0x00000260


	//----- nvinfo : EIATTR_CBANK_PARAM_SIZE
	.align		4
.L_13:
        /*0048*/ 	.byte	0x03, 0x19
        /*004a*/ 	.short	0x0010


	//----- nvinfo : EIATTR_PARAM_CBANK
	.align		4
        /*004c*/ 	.byte	0x04, 0x0a
        /*004e*/ 	.short	(.L_15 - .L_14)
	.align		4
.L_14:
        /*0050*/ 	.word	index@(.nv.constant0._Z30reduce_kernel_v2_bank_conflictPfS_)
        /*0054*/ 	.short	0x0380
        /*0056*/ 	.short	0x0010


	//----- nvinfo : EIATTR_SW_WAR
	.align		4
.L_15:
        /*0058*/ 	.byte	0x04, 0x36
        /*005a*/ 	.short	(.L_17 - .L_16)
.L_16:
        /*005c*/ 	.word	0x00000008
.L_17:


//--------------------- .nv.callgraph             --------------------------
	.section	.nv.callgraph,"",@"SHT_CUDA_CALLGRAPH"
	.align	4
	.sectionentsize	8
	.align		4
        /*0000*/ 	.word	0x00000000
	.align		4
        /*0004*/ 	.word	0xffffffff
	.align		4
        /*0008*/ 	.word	0x00000000
	.align		4
        /*000c*/ 	.word	0xfffffffe
	.align		4
        /*0010*/ 	.word	0x00000000
	.align		4
        /*0014*/ 	.word	0xfffffffd
	.align		4
        /*0018*/ 	.word	0x00000000
	.align		4
        /*001c*/ 	.word	0xfffffffc


//--------------------- .text._Z30reduce_kernel_v2_bank_conflictPfS_ --------------------------
	.section	.text._Z30reduce_kernel_v2_bank_conflictPfS_,"ax",@progbits
	.align	128
        .global         _Z30reduce_kernel_v2_bank_conflictPfS_
        .type           _Z30reduce_kernel_v2_bank_conflictPfS_,@function
        .size           _Z30reduce_kernel_v2_bank_conflictPfS_,(.L_x_3 - _Z30reduce_kernel_v2_bank_conflictPfS_)
        .other          _Z30reduce_kernel_v2_bank_conflictPfS_,@"STO_CUDA_ENTRY STV_DEFAULT"
_Z30reduce_kernel_v2_bank_conflictPfS_:
.text._Z30reduce_kernel_v2_bank_conflictPfS_:
[----:B------:R-:W-:Y:S01]  /*0000*/  LDC R1, c[0x0][0x37c] ;  /* 0x0000df00ff017b82 */ /* 0x000fe20000000800 */
[----:B------:R-:W0:Y:S07]  /*0010*/  S2R R6, SR_TID.X ;  /* 0x0000000000067919 */ /* 0x000e2e0000002100 */
[----:B------:R-:W1:Y:S01]  /*0020*/  LDC.64 R2, c[0x0][0x380] ;  /* 0x0000e000ff027b82 */ /* 0x000e620000000a00 */
[----:B------:R-:W0:Y:S01]  /*0030*/  LDCU UR8, c[0x0][0x360] ;  /* 0x00006c00ff0877ac */ /* 0x000e220008000800 */
[----:B------:R-:W0:Y:S01]  /*0040*/  S2R R7, SR_CTAID.X ;  /* 0x0000000000077919 */ /* 0x000e220000002500 */
[----:B------:R-:W2:Y:S01]  /*0050*/  LDCU.64 UR6, c[0x0][0x358] ;  /* 0x00006b00ff0677ac */ /* 0x000ea20008000a00 */
[----:B0-----:R-:W-:-:S04]  /*0060*/  IMAD R5, R7, UR8, R6 ;  /* 0x0000000807057c24 */ /* 0x001fc8000f8e0206 */
[----:B-1----:R-:W-:-:S06]  /*0070*/  IMAD.WIDE.U32 R2, R5, 0x4, R2 ;  /* 0x0000000405027825 */ /* 0x002fcc00078e0002 */
[----:B--2---:R-:W2:Y:S01]  /*0080*/  LDG.E R2, desc[UR6][R2.64] ;  /* 0x0000000602027981 */ /* 0x004ea2000c1e1900 */
[----:B------:R-:W0:Y:S01]  /*0090*/  S2UR UR5, SR_CgaCtaId ;  /* 0x00000000000579c3 */ /* 0x000e220000008800 */
[----:B------:R-:W-:Y:S01]  /*00a0*/  UMOV UR4, 0x400 ;  /* 0x0000040000047882 */ /* 0x000fe20000000000 */
[----:B------:R-:W-:Y:S01]  /*00b0*/  UISETP.GE.U32.AND UP0, UPT, UR8, 0x2, UPT ;  /* 0x000000020800788c */ /* 0x000fe2000bf06070 */
[----:B------:R-:W-:Y:S01]  /*00c0*/  ISETP.NE.AND P0, PT, R6, RZ, PT ;  /* 0x000000ff0600720c */ /* 0x000fe20003f05270 */
[----:B0-----:R-:W-:-:S06]  /*00d0*/  ULEA UR4, UR5, UR4, 0x18 ;  /* 0x0000000405047291 */ /* 0x001fcc000f8ec0ff */
[----:B------:R-:W-:-:S05]  /*00e0*/  LEA R5, R6, UR4, 0x2 ;  /* 0x0000000406057c11 */ /* 0x000fca000f8e10ff */
[----:B--2---:R0:W-:Y:S01]  /*00f0*/  STS [R5], R2 ;  /* 0x0000000205007388 */ /* 0x0041e20000000800 */
[----:B------:R-:W-:Y:S06]  /*0100*/  BAR.SYNC.DEFER_BLOCKING 0x0 ;  /* 0x0000000000007b1d */ /* 0x000fec0000010000 */
[----:B------:R-:W-:Y:S05]  /*0110*/  BRA.U !UP0, `(.L_x_0) ;  /* 0x0000000108307547 */ /* 0x000fea000b800000 */
[----:B------:R-:W-:-:S07]  /*0120*/  IMAD.U32 R0, RZ, RZ, UR8 ;  /* 0x00000008ff007e24 */ /* 0x000fce000f8e00ff */
.L_x_1:
[----:B------:R-:W-:-:S04]  /*0130*/  SHF.R.U32.HI R8, RZ, 0x1, R0 ;  /* 0x00000001ff087819 */ /* 0x000fc80000011600 */
[----:B------:R-:W-:-:S13]  /*0140*/  ISETP.GE.U32.AND P1, PT, R6, R8, PT ;  /* 0x000000080600720c */ /* 0x000fda0003f26070 */
[----:B0-----:R-:W-:Y:S01]  /*0150*/  @!P1 LEA R2, R8, R5, 0x2 ;  /* 0x0000000508029211 */ /* 0x001fe200078e10ff */
[----:B------:R-:W-:Y:S05]  /*0160*/  @!P1 LDS R3, [R5] ;  /* 0x0000000005039984 */ /* 0x000fea0000000800 */
[----:B------:R-:W0:Y:S02]  /*0170*/  @!P1 LDS R2, [R2] ;  /* 0x0000000002029984 */ /* 0x000e240000000800 */
[----:B0-----:R-:W-:-:S05]  /*0180*/  @!P1 FADD R4, R2, R3 ;  /* 0x0000000302049221 */ /* 0x001fca0000000000 */
[----:B------:R1:W-:Y:S01]  /*0190*/  @!P1 STS [R5], R4 ;  /* 0x0000000405009388 */ /* 0x0003e20000000800 */
[----:B------:R-:W-:Y:S01]  /*01a0*/  BAR.SYNC.DEFER_BLOCKING 0x0 ;  /* 0x0000000000007b1d */ /* 0x000fe20000010000 */
[----:B------:R-:W-:Y:S01]  /*01b0*/  ISETP.GT.U32.AND P1, PT, R0, 0x3, PT ;  /* 0x000000030000780c */ /* 0x000fe20003f24070 */
[----:B------:R-:W-:-:S12]  /*01c0*/  IMAD.MOV.U32 R0, RZ, RZ, R8 ;  /* 0x000000ffff007224 */ /* 0x000fd800078e0008 */
[----:B-1----:R-:W-:Y:S05]  /*01d0*/  @P1 BRA `(.L_x_1) ;  /* 0xfffffffc00d41947 */ /* 0x002fea000383ffff */
.L_x_0:
[----:B------:R-:W-:Y:S05]  /*01e0*/  @P0 EXIT ;  /* 0x000000000000094d */ /* 0x000fea0003800000 */
[----:B------:R-:W1:Y:S01]  /*01f0*/  S2UR UR5, SR_CgaCtaId ;  /* 0x00000000000579c3 */ /* 0x000e620000008800 */
[----:B------:R-:W-:-:S07]  /*0200*/  UMOV UR4, 0x400 ;  /* 0x0000040000047882 */ /* 0x000fce0000000000 */
[----:B0-----:R-:W0:Y:S01]  /*0210*/  LDC.64 R2, c[0x0][0x388] ;  /* 0x0000e200ff027b82 */ /* 0x001e220000000a00 */
[----:B-1----:R-:W-:Y:S01]  /*0220*/  ULEA UR4, UR5, UR4, 0x18 ;  /* 0x0000000405047291 */ /* 0x002fe2000f8ec0ff */
[----:B0-----:R-:W-:-:S08]  /*0230*/  IMAD.WIDE.U32 R2, R7, 0x4, R2 ;  /* 0x0000000407027825 */ /* 0x001fd000078e0002 */
[----:B------:R-:W0:Y:S04]  /*0240*/  LDS R5, [UR4] ;  /* 0x00000004ff057984 */ /* 0x000e280008000800 */
[----:B0-----:R-:W-:Y:S01]  /*0250*/  STG.E desc[UR6][R2.64], R5 ;  /* 0x0000000502007986 */ /* 0x001fe2000c101906 */
[----:B------:R-:W-:Y:S05]  /*0260*/  EXIT ;  /* 0x000000000000794d */ /* 0x000fea0003800000 */
.L_x_2:
[----:B------:R-:W-:-:S00]  /*0270*/  BRA `(.L_x_2) ;  /* 0xfffffffc00fc7947 */ /* 0x000fc0000383ffff */
[----:B------:R-:W-:-:S00]  /*0280*/  NOP ;  /* 0x0000000000007918 */ /* 0x000fc00000000000 */
[----:B------:R-:W-:-:S00]  /*0290*/  NOP ;  /* 0x0000000000007918 */ /* 0x000fc00000000000 */
[----:B------:R-:W-:-:S00]  /*02a0*/  NOP ;  /* 0x0000000000007918 */ /* 0x000fc00000000000 */
[----:B------:R-:W-:-:S00]  /*02b0*/  NOP ;  /* 0x0000000000007918 */ /* 0x000fc00000000000 */
[----:B------:R-:W-:-:S00]  /*02c0*/  NOP ;  /* 0x0000000000007918 */ /* 0x000fc00000000000 */
[----:B------:R-:W-:-:S00]  /*02d0*/  NOP ;  /* 0x0000000000007918 */ /* 0x000fc00000000000 */
[----:B------:R-:W-:-:S00]  /*02e0*/  NOP ;  /* 0x0000000000007918 */ /* 0x000fc00000000000 */
[----:B------:R-:W-:-:S00]  /*02f0*/  NOP ;  /* 0x0000000000007918 */ /* 0x000fc00000000000 */
.L_x_3:


//--------------------- .nv.shared._Z30reduce_kernel_v2_bank_conflictPfS_ --------------------------
	.section	.nv.shared._Z30reduce_kernel_v2_bank_conflictPfS_,"aw",@nobits
	.sectionflags	@""
	.align	4
.nv.shared._Z30reduce_kernel_v2_bank_conflictPfS_:
	.zero		2048


//--------------------- .nv.shared.reserved.0     --------------------------
	.section	.nv.shared.reserved.0,"aw",@nobits
	.weak		__nv_reservedSMEM_offset_0_alias
	.size		__nv_reservedSMEM_offset_0_alias, 0, 64
	.other		__nv_reservedSMEM_offset_0_alias,@"STO_CUDA_RESERVED_SHARED STV_DEFAULT"
__nv_reservedSMEM_offset_0_alias:
	.zero		0
	.zero		64


//--------------------- .nv.constant0._Z30reduce_kernel_v2_bank_conflictPfS_ --------------------------
	.section	.nv.constant0._Z30reduce_kernel_v2_bank_conflictPfS_,"a",@progbits
	.sectionflags	@""
	.align	4
.nv.constant0._Z30reduce_kernel_v2_bank_conflictPfS_:
	.zero		912


//--------------------- SYMBOLS --------------------------

	.type		.nv.reservedSmem.offset0,@object
	.size		.nv.reservedSmem.offset0,0x4
	.type		.nv.reservedSmem.cap,@object
	.size		.nv.reservedSmem.cap,0x4
